//
// Generated by NVIDIA NVVM Compiler
//
// Compiler Build ID: CL-29190527
// Cuda compilation tools, release 11.1, V11.1.105
// Based on LLVM 3.4svn
//

.version 7.1
.target sm_80
.address_size 64

	// .globl	Fused_ReduceSum_split_16971607116220168390_kernel0
// _ZZ50Fused_ReduceSum_split_16971607116220168390_kernel0E18input_0_red_shared has been demoted
// _ZZ50Fused_ReduceSum_split_16971607116220168390_kernel0E8red_buf2 has been demoted

.visible .entry Fused_ReduceSum_split_16971607116220168390_kernel0(
	.param .u64 Fused_ReduceSum_split_16971607116220168390_kernel0_param_0,
	.param .u64 Fused_ReduceSum_split_16971607116220168390_kernel0_param_1,
	.param .u64 Fused_ReduceSum_split_16971607116220168390_kernel0_param_2
)
{
	.reg .pred 	%p<24>;
	.reg .f32 	%f<121>;
	.reg .b32 	%r<44>;
	.reg .b64 	%rd<11>;
	// demoted variable
	.shared .align 4 .b8 _ZZ50Fused_ReduceSum_split_16971607116220168390_kernel0E18input_0_red_shared[32];
	// demoted variable
	.shared .align 4 .b8 _ZZ50Fused_ReduceSum_split_16971607116220168390_kernel0E8red_buf2[3072];

	ld.param.u64 	%rd2, [Fused_ReduceSum_split_16971607116220168390_kernel0_param_0];
	ld.param.u64 	%rd3, [Fused_ReduceSum_split_16971607116220168390_kernel0_param_1];
	mov.u32 	%r1, %tid.x;
	setp.ne.s32	%p2, %r1, 0;
	@%p2 bra 	BB0_2;

	mov.u32 	%r8, %tid.y;
	shl.b32 	%r9, %r8, 2;
	mov.u32 	%r10, _ZZ50Fused_ReduceSum_split_16971607116220168390_kernel0E18input_0_red_shared;
	add.s32 	%r11, %r10, %r9;
	mov.u32 	%r12, 0;
	st.shared.u32 	[%r11], %r12;

BB0_2:
	mov.u32 	%r2, %tid.y;
	bar.sync 	0;
	mov.u32 	%r3, %ctaid.y;
	shl.b32 	%r13, %r3, 13;
	shl.b32 	%r14, %r2, 10;
	add.s32 	%r15, %r1, %r13;
	add.s32 	%r16, %r15, %r14;
	cvta.to.global.u64 	%rd4, %rd2;
	mul.wide.s32 	%rd5, %r16, 4;
	add.s64 	%rd1, %rd4, %rd5;
	mov.f32 	%f100, 0f00000000;
	setp.gt.s32	%p3, %r1, 1023;
	mov.f32 	%f103, %f100;
	@%p3 bra 	BB0_4;

	ld.global.nc.f32 	%f45, [%rd1];
	add.f32 	%f100, %f45, 0f00000000;
	sub.f32 	%f103, %f100, %f45;

BB0_4:
	add.s32 	%r17, %r1, 96;
	setp.gt.s32	%p4, %r17, 1023;
	@%p4 bra 	BB0_5;

	ld.global.nc.f32 	%f46, [%rd1+384];
	sub.f32 	%f47, %f46, %f103;
	add.f32 	%f102, %f100, %f47;
	sub.f32 	%f48, %f102, %f100;
	sub.f32 	%f103, %f48, %f47;
	bra.uni 	BB0_7;

BB0_5:
	mov.f32 	%f102, %f100;

BB0_7:
	add.s32 	%r18, %r1, 192;
	setp.gt.s32	%p5, %r18, 1023;
	@%p5 bra 	BB0_8;

	ld.global.nc.f32 	%f49, [%rd1+768];
	sub.f32 	%f50, %f49, %f103;
	add.f32 	%f104, %f102, %f50;
	sub.f32 	%f51, %f104, %f102;
	sub.f32 	%f103, %f51, %f50;
	bra.uni 	BB0_10;

BB0_8:
	mov.f32 	%f104, %f102;

BB0_10:
	add.s32 	%r19, %r1, 288;
	setp.gt.s32	%p6, %r19, 1023;
	@%p6 bra 	BB0_11;

	ld.global.nc.f32 	%f52, [%rd1+1152];
	sub.f32 	%f53, %f52, %f103;
	add.f32 	%f106, %f104, %f53;
	sub.f32 	%f54, %f106, %f104;
	sub.f32 	%f103, %f54, %f53;
	bra.uni 	BB0_13;

BB0_11:
	mov.f32 	%f106, %f104;

BB0_13:
	add.s32 	%r20, %r1, 384;
	setp.gt.s32	%p7, %r20, 1023;
	@%p7 bra 	BB0_14;

	ld.global.nc.f32 	%f55, [%rd1+1536];
	sub.f32 	%f56, %f55, %f103;
	add.f32 	%f108, %f106, %f56;
	sub.f32 	%f57, %f108, %f106;
	sub.f32 	%f103, %f57, %f56;
	bra.uni 	BB0_16;

BB0_14:
	mov.f32 	%f108, %f106;

BB0_16:
	add.s32 	%r21, %r1, 480;
	setp.gt.s32	%p8, %r21, 1023;
	@%p8 bra 	BB0_17;

	ld.global.nc.f32 	%f58, [%rd1+1920];
	sub.f32 	%f59, %f58, %f103;
	add.f32 	%f110, %f108, %f59;
	sub.f32 	%f60, %f110, %f108;
	sub.f32 	%f103, %f60, %f59;
	bra.uni 	BB0_19;

BB0_17:
	mov.f32 	%f110, %f108;

BB0_19:
	add.s32 	%r22, %r1, 576;
	setp.gt.s32	%p9, %r22, 1023;
	@%p9 bra 	BB0_20;

	ld.global.nc.f32 	%f61, [%rd1+2304];
	sub.f32 	%f62, %f61, %f103;
	add.f32 	%f112, %f110, %f62;
	sub.f32 	%f63, %f112, %f110;
	sub.f32 	%f103, %f63, %f62;
	bra.uni 	BB0_22;

BB0_20:
	mov.f32 	%f112, %f110;

BB0_22:
	add.s32 	%r23, %r1, 672;
	setp.gt.s32	%p10, %r23, 1023;
	@%p10 bra 	BB0_23;

	ld.global.nc.f32 	%f64, [%rd1+2688];
	sub.f32 	%f65, %f64, %f103;
	add.f32 	%f114, %f112, %f65;
	sub.f32 	%f66, %f114, %f112;
	sub.f32 	%f103, %f66, %f65;
	bra.uni 	BB0_25;

BB0_23:
	mov.f32 	%f114, %f112;

BB0_25:
	add.s32 	%r24, %r1, 768;
	setp.gt.s32	%p11, %r24, 1023;
	@%p11 bra 	BB0_26;

	ld.global.nc.f32 	%f67, [%rd1+3072];
	sub.f32 	%f68, %f67, %f103;
	add.f32 	%f116, %f114, %f68;
	sub.f32 	%f69, %f116, %f114;
	sub.f32 	%f103, %f69, %f68;
	bra.uni 	BB0_28;

BB0_26:
	mov.f32 	%f116, %f114;

BB0_28:
	add.s32 	%r25, %r1, 864;
	setp.gt.s32	%p12, %r25, 1023;
	@%p12 bra 	BB0_29;

	ld.global.nc.f32 	%f70, [%rd1+3456];
	sub.f32 	%f71, %f70, %f103;
	add.f32 	%f118, %f116, %f71;
	sub.f32 	%f72, %f118, %f116;
	sub.f32 	%f103, %f72, %f71;
	bra.uni 	BB0_31;

BB0_29:
	mov.f32 	%f118, %f116;

BB0_31:
	add.s32 	%r26, %r1, 960;
	setp.gt.s32	%p13, %r26, 1023;
	@%p13 bra 	BB0_33;

	ld.global.nc.f32 	%f73, [%rd1+3840];
	sub.f32 	%f74, %f73, %f103;
	add.f32 	%f118, %f118, %f74;

BB0_33:
	mov.u32 	%r27, %ntid.x;
	mad.lo.s32 	%r4, %r27, %r2, %r1;
	mul.wide.u32 	%rd6, %r4, -1431655765;
	shr.u64 	%rd7, %rd6, 38;
	cvt.u32.u64	%r28, %rd7;
	mul.lo.s32 	%r29, %r28, 96;
	sub.s32 	%r5, %r4, %r29;
	shl.b32 	%r30, %r4, 2;
	mov.u32 	%r31, _ZZ50Fused_ReduceSum_split_16971607116220168390_kernel0E8red_buf2;
	add.s32 	%r6, %r31, %r30;
	st.shared.f32 	[%r6], %f118;
	bar.sync 	0;
	add.s32 	%r32, %r5, 64;
	setp.gt.u32	%p14, %r32, 95;
	@%p14 bra 	BB0_35;

	ld.shared.f32 	%f75, [%r6];
	ld.shared.f32 	%f76, [%r6+256];
	add.f32 	%f77, %f76, %f75;
	st.shared.f32 	[%r6], %f77;

BB0_35:
	bar.sync 	0;
	setp.gt.u32	%p15, %r5, 31;
	@%p15 bra 	BB0_37;

	ld.shared.f32 	%f78, [%r6];
	ld.shared.f32 	%f79, [%r6+128];
	add.f32 	%f80, %f78, %f79;
	st.shared.f32 	[%r6], %f80;

BB0_37:
	bar.sync 	0;
	setp.gt.u32	%p16, %r5, 15;
	@%p16 bra 	BB0_39;

	ld.volatile.shared.f32 	%f81, [%r6];
	ld.volatile.shared.f32 	%f82, [%r6+64];
	add.f32 	%f83, %f81, %f82;
	st.volatile.shared.f32 	[%r6], %f83;

BB0_39:
	bar.sync 	0;
	setp.gt.u32	%p17, %r5, 7;
	@%p17 bra 	BB0_41;

	ld.volatile.shared.f32 	%f84, [%r6];
	ld.volatile.shared.f32 	%f85, [%r6+32];
	add.f32 	%f86, %f84, %f85;
	st.volatile.shared.f32 	[%r6], %f86;

BB0_41:
	bar.sync 	0;
	setp.gt.u32	%p18, %r5, 3;
	@%p18 bra 	BB0_43;

	ld.volatile.shared.f32 	%f87, [%r6];
	ld.volatile.shared.f32 	%f88, [%r6+16];
	add.f32 	%f89, %f87, %f88;
	st.volatile.shared.f32 	[%r6], %f89;

BB0_43:
	bar.sync 	0;
	setp.gt.u32	%p19, %r5, 1;
	@%p19 bra 	BB0_45;

	ld.volatile.shared.f32 	%f90, [%r6];
	ld.volatile.shared.f32 	%f91, [%r6+8];
	add.f32 	%f92, %f90, %f91;
	st.volatile.shared.f32 	[%r6], %f92;

BB0_45:
	bar.sync 	0;
	setp.ne.s32	%p20, %r5, 0;
	@%p20 bra 	BB0_47;

	ld.volatile.shared.f32 	%f93, [%r6];
	ld.volatile.shared.f32 	%f94, [%r6+4];
	add.f32 	%f95, %f93, %f94;
	st.volatile.shared.f32 	[%r6], %f95;

BB0_47:
	setp.eq.s32	%p1, %r5, 0;
	bar.sync 	0;
	sub.s32 	%r7, %r4, %r5;
	@!%p1 bra 	BB0_49;
	bra.uni 	BB0_48;

BB0_48:
	shl.b32 	%r33, %r2, 2;
	mov.u32 	%r34, _ZZ50Fused_ReduceSum_split_16971607116220168390_kernel0E18input_0_red_shared;
	add.s32 	%r35, %r34, %r33;
	shl.b32 	%r36, %r7, 2;
	add.s32 	%r38, %r31, %r36;
	ld.shared.f32 	%f96, [%r38];
	ld.shared.f32 	%f97, [%r35];
	add.f32 	%f98, %f97, %f96;
	st.shared.f32 	[%r35], %f98;

BB0_49:
	bar.sync 	0;
	setp.eq.s32	%p21, %r2, 0;
	setp.lt.s32	%p22, %r1, 8;
	and.pred  	%p23, %p22, %p21;
	@!%p23 bra 	BB0_51;
	bra.uni 	BB0_50;

BB0_50:
	shl.b32 	%r39, %r1, 2;
	mov.u32 	%r40, _ZZ50Fused_ReduceSum_split_16971607116220168390_kernel0E18input_0_red_shared;
	add.s32 	%r41, %r40, %r39;
	ld.shared.f32 	%f99, [%r41];
	shl.b32 	%r42, %r3, 3;
	add.s32 	%r43, %r42, %r1;
	cvta.to.global.u64 	%rd8, %rd3;
	mul.wide.s32 	%rd9, %r43, 4;
	add.s64 	%rd10, %rd8, %rd9;
	st.global.f32 	[%rd10], %f99;

BB0_51:
	bar.sync 	0;
	ret;
}




// ===== COMPILED SASS (sm_100) =====

	.target	sm_100

	.elftype	@"ET_EXEC"


//--------------------- .note.nv.tkinfo           --------------------------
	.section	.note.nv.tkinfo,"",@"SHT_NOTE"
	.sectionflags	@"SHF_NOTE_NV_TKINFO"
	.tkinfo
        /*0018*/ 	.word	0x00000002
        /*0030*/ 	.string	""
        /*0030*/ 	.string	"ptxas"
        /*0030*/ 	.string	"Cuda compilation tools, release 13.0, V13.0.88"
        /*0030*/ 	.string	"Build cuda_13.0.r13.0/compiler.36424714_0"
        /*0030*/ 	.string	"-arch sm_100 "



//--------------------- .note.nv.cuinfo           --------------------------
	.section	.note.nv.cuinfo,"",@"SHT_NOTE"
	.sectionflags	@"SHF_NOTE_NV_CUINFO"
        /*0018*/ 	.short	0x0002
        /*001a*/ 	.short	0x0050
        /*001c*/ 	.short	0x0082
	.zero		2


//--------------------- .nv.info                  --------------------------
	.section	.nv.info,"",@"SHT_CUDA_INFO"
	.align	4


	//----- nvinfo : EIATTR_REGCOUNT
	.align		4
        /*0000*/ 	.byte	0x04, 0x2f
        /*0002*/ 	.short	(.L_1 - .L_0)
	.align		4
.L_0:
        /*0004*/ 	.word	index@(Fused_ReduceSum_split_16971607116220168390_kernel0)
        /*0008*/ 	.word	0x0000001a


	//----- nvinfo : EIATTR_FRAME_SIZE
	.align		4
.L_1:
        /*000c*/ 	.byte	0x04, 0x11
        /*000e*/ 	.short	(.L_3 - .L_2)
	.align		4
.L_2:
        /*0010*/ 	.word	index@(Fused_ReduceSum_split_16971607116220168390_kernel0)
        /*0014*/ 	.word	0x00000000


	//----- nvinfo : EIATTR_MIN_STACK_SIZE
	.align		4
.L_3:
        /*0018*/ 	.byte	0x04, 0x12
        /*001a*/ 	.short	(.L_5 - .L_4)
	.align		4
.L_4:
        /*001c*/ 	.word	index@(Fused_ReduceSum_split_16971607116220168390_kernel0)
        /*0020*/ 	.word	0x00000000
.L_5:


//--------------------- .nv.compat                --------------------------
	.section	.nv.compat,"",@"SHT_CUDA_COMPAT_INFO"
	.align	4
        /*0000*/ 	.byte	0x02, 0x09, 0x00, 0x00, 0x02, 0x02, 0x01, 0x00, 0x02, 0x05, 0x05, 0x00, 0x03, 0x07, 0x01, 0x01
        /*0010*/ 	.byte	0x02, 0x03, 0x00, 0x00, 0x02, 0x06, 0x01, 0x00, 0x04, 0x0b, 0x08, 0x00, 0x09, 0x00, 0x00, 0x00
        /*0020*/ 	.byte	0x00, 0x00, 0x00, 0x00


//--------------------- .nv.info.Fused_ReduceSum_split_16971607116220168390_kernel0 --------------------------
	.section	.nv.info.Fused_ReduceSum_split_16971607116220168390_kernel0,"",@"SHT_CUDA_INFO"
	.sectionflags	@""
	.align	4


	//----- nvinfo : EIATTR_CUDA_API_VERSION
	.align		4
        /*0000*/ 	.byte	0x04, 0x37
        /*0002*/ 	.short	(.L_7 - .L_6)
.L_6:
        /*0004*/ 	.word	0x00000082


	//----- nvinfo : EIATTR_KPARAM_INFO
	.align		4
.L_7:
        /*0008*/ 	.byte	0x04, 0x17
        /*000a*/ 	.short	(.L_9 - .L_8)
.L_8:
        /*000c*/ 	.word	0x00000000
        /*0010*/ 	.short	0x0002
        /*0012*/ 	.short	0x0010
        /*0014*/ 	.byte	0x00, 0xf0, 0x21, 0x00


	//----- nvinfo : EIATTR_KPARAM_INFO
	.align		4
.L_9:
        /*0018*/ 	.byte	0x04, 0x17
        /*001a*/ 	.short	(.L_11 - .L_10)
.L_10:
        /*001c*/ 	.word	0x00000000
        /*0020*/ 	.short	0x0001
        /*0022*/ 	.short	0x0008
        /*0024*/ 	.byte	0x00, 0xf0, 0x21, 0x00


	//----- nvinfo : EIATTR_KPARAM_INFO
	.align		4
.L_11:
        /*0028*/ 	.byte	0x04, 0x17
        /*002a*/ 	.short	(.L_13 - .L_12)
.L_12:
        /*002c*/ 	.word	0x00000000
        /*0030*/ 	.short	0x0000
        /*0032*/ 	.short	0x0000
        /*0034*/ 	.byte	0x00, 0xf0, 0x21, 0x00


	//----- nvinfo : EIATTR_SPARSE_MMA_MASK
	.align		4
.L_13:
        /*0038*/ 	.byte	0x03, 0x50
        /*003a*/ 	.short	0x0000


	//----- nvinfo : EIATTR_MAXREG_COUNT
	.align		4
        /*003c*/ 	.byte	0x03, 0x1b
        /*003e*/ 	.short	0x00ff


	//----- nvinfo : EIATTR_NUM_BARRIERS
	.align		4
        /*0040*/ 	.byte	0x02, 0x4c
        /*0042*/ 	.byte	0x01
	.zero		1


	//----- nvinfo : EIATTR_MERCURY_ISA_VERSION
	.align		4
        /*0044*/ 	.byte	0x03, 0x5f
        /*0046*/ 	.short	0x0101


	//----- nvinfo : EIATTR_VRC_CTA_INIT_COUNT
	.align		4
        /*0048*/ 	.byte	0x02, 0x4a
	.zero		1
	.zero		1


	//----- nvinfo : EIATTR_EXIT_INSTR_OFFSETS
	.align		4
        /*004c*/ 	.byte	0x04, 0x1c
        /*004e*/ 	.short	(.L_15 - .L_14)


	//   ....[0]....
.L_14:
        /*0050*/ 	.word	0x00000ac0


	//----- nvinfo : EIATTR_CBANK_PARAM_SIZE
	.align		4
.L_15:
        /*0054*/ 	.byte	0x03, 0x19
        /*0056*/ 	.short	0x0018


	//----- nvinfo : EIATTR_PARAM_CBANK
	.align		4
        /*0058*/ 	.byte	0x04, 0x0a
        /*005a*/ 	.short	(.L_17 - .L_16)
	.align		4
.L_16:
        /*005c*/ 	.word	index@(.nv.constant0.Fused_ReduceSum_split_16971607116220168390_kernel0)
        /*0060*/ 	.short	0x0380
        /*0062*/ 	.short	0x0018


	//----- nvinfo : EIATTR_SW_WAR
	.align		4
.L_17:
        /*0064*/ 	.byte	0x04, 0x36
        /*0066*/ 	.short	(.L_19 - .L_18)
.L_18:
        /*0068*/ 	.word	0x00000008
.L_19:


//--------------------- .nv.callgraph             --------------------------
	.section	.nv.callgraph,"",@"SHT_CUDA_CALLGRAPH"
	.align	4
	.sectionentsize	8
	.align		4
        /*0000*/ 	.word	0x00000000
	.align		4
        /*0004*/ 	.word	0xffffffff
	.align		4
        /*0008*/ 	.word	0x00000000
	.align		4
        /*000c*/ 	.word	0xfffffffe
	.align		4
        /*0010*/ 	.word	0x00000000
	.align		4
        /*0014*/ 	.word	0xfffffffd
	.align		4
        /*0018*/ 	.word	0x00000000
	.align		4
        /*001c*/ 	.word	0xfffffffc


//--------------------- .text.Fused_ReduceSum_split_16971607116220168390_kernel0 --------------------------
	.section	.text.Fused_ReduceSum_split_16971607116220168390_kernel0,"ax",@progbits
	.align	128
        .global         Fused_ReduceSum_split_16971607116220168390_kernel0
        .type           Fused_ReduceSum_split_16971607116220168390_kernel0,@function
        .size           Fused_ReduceSum_split_16971607116220168390_kernel0,(.L_x_1 - Fused_ReduceSum_split_16971607116220168390_kernel0)
        .other          Fused_ReduceSum_split_16971607116220168390_kernel0,@"STO_CUDA_ENTRY STV_DEFAULT"
Fused_ReduceSum_split_16971607116220168390_kernel0:
.text.Fused_ReduceSum_split_16971607116220168390_kernel0:
[----:B------:R-:W-:Y:S01]  /*0000*/  LDC R1, c[0x0][0x37c] ;  /* 0x0000df00ff017b82 */ /* 0x000fe20000000800 */
[----:B------:R-:W0:Y:S07]  /*0010*/  S2R R3, SR_TID.X ;  /* 0x0000000000037919 */ /* 0x000e2e0000002100 */
[----:B------:R-:W1:Y:S01]  /*0020*/  LDC.64 R4, c[0x0][0x380] ;  /* 0x0000e000ff047b82 */ /* 0x000e620000000a00 */
[----:B------:R-:W2:Y:S01]  /*0030*/  LDCU.64 UR6, c[0x0][0x358] ;  /* 0x00006b00ff0677ac */ /* 0x000ea20008000a00 */
[----:B------:R-:W3:Y:S01]  /*0040*/  S2R R0, SR_CTAID.Y ;  /* 0x0000000000007919 */ /* 0x000ee20000002600 */
[----:B------:R-:W4:Y:S01]  /*0050*/  S2R R2, SR_TID.Y ;  /* 0x0000000000027919 */ /* 0x000f220000002200 */
[----:B0-----:R-:W-:-:S02]  /*0060*/  ISETP.GT.AND P4, PT, R3, 0x3ff, PT ;  /* 0x000003ff0300780c */ /* 0x001fc40003f84270 */
[----:B------:R-:W-:Y:S02]  /*0070*/  IADD3 R6, PT, PT, R3, 0x60, RZ ;  /* 0x0000006003067810 */ /* 0x000fe40007ffe0ff */
[----:B---3--:R-:W-:Y:S02]  /*0080*/  LEA R7, R0, R3, 0xd ;  /* 0x0000000300077211 */ /* 0x008fe400078e68ff */
[----:B------:R-:W-:Y:S02]  /*0090*/  ISETP.GT.AND P5, PT, R6, 0x3ff, PT ;  /* 0x000003ff0600780c */ /* 0x000fe40003fa4270 */
[----:B----4-:R-:W-:-:S05]  /*00a0*/  LEA R7, R2, R7, 0xa ;  /* 0x0000000702077211 */ /* 0x010fca00078e50ff */
[----:B-1----:R-:W-:-:S05]  /*00b0*/  IMAD.WIDE R4, R7, 0x4, R4 ;  /* 0x0000000407047825 */ /* 0x002fca00078e0204 */
[----:B--2---:R-:W2:Y:S01]  /*00c0*/  @!P4 LDG.E.CONSTANT R11, desc[UR6][R4.64] ;  /* 0x00000006040bc981 */ /* 0x004ea2000c1e9900 */
[----:B------:R-:W-:-:S03]  /*00d0*/  IADD3 R6, PT, PT, R3, 0xc0, RZ ;  /* 0x000000c003067810 */ /* 0x000fc60007ffe0ff */
[----:B------:R-:W3:Y:S01]  /*00e0*/  @!P5 LDG.E.CONSTANT R13, desc[UR6][R4.64+0x180] ;  /* 0x00018006040dd981 */ /* 0x000ee2000c1e9900 */
[----:B------:R-:W-:Y:S02]  /*00f0*/  ISETP.GT.AND P6, PT, R6, 0x3ff, PT ;  /* 0x000003ff0600780c */ /* 0x000fe40003fc4270 */
[----:B------:R-:W-:-:S11]  /*0100*/  IADD3 R6, PT, PT, R3, 0x120, RZ ;  /* 0x0000012003067810 */ /* 0x000fd60007ffe0ff */
[----:B------:R-:W4:Y:S01]  /*0110*/  @!P6 LDG.E.CONSTANT R19, desc[UR6][R4.64+0x300] ;  /* 0x000300060413e981 */ /* 0x000f22000c1e9900 */
[----:B------:R-:W-:-:S13]  /*0120*/  ISETP.GT.AND P0, PT, R6, 0x3ff, PT ;  /* 0x000003ff0600780c */ /* 0x000fda0003f04270 */
[----:B------:R-:W5:Y:S01]  /*0130*/  @!P0 LDG.E.CONSTANT R21, desc[UR6][R4.64+0x480] ;  /* 0x0004800604158981 */ /* 0x000f62000c1e9900 */
[----:B------:R-:W-:-:S04]  /*0140*/  IADD3 R6, PT, PT, R3, 0x180, RZ ;  /* 0x0000018003067810 */ /* 0x000fc80007ffe0ff */
[----:B------:R-:W-:Y:S02]  /*0150*/  ISETP.GT.AND P1, PT, R6, 0x3ff, PT ;  /* 0x000003ff0600780c */ /* 0x000fe40003f24270 */
[----:B------:R-:W-:-:S04]  /*0160*/  IADD3 R6, PT, PT, R3, 0x1e0, RZ ;  /* 0x000001e003067810 */ /* 0x000fc80007ffe0ff */
[----:B------:R-:W-:-:S07]  /*0170*/  ISETP.GT.AND P2, PT, R6, 0x3ff, PT ;  /* 0x000003ff0600780c */ /* 0x000fce0003f44270 */
[----:B------:R-:W5:Y:S01]  /*0180*/  @!P1 LDG.E.CONSTANT R17, desc[UR6][R4.64+0x600] ;  /* 0x0006000604119981 */ /* 0x000f62000c1e9900 */
[----:B------:R-:W-:-:S05]  /*0190*/  IADD3 R6, PT, PT, R3, 0x240, RZ ;  /* 0x0000024003067810 */ /* 0x000fca0007ffe0ff */
[----:B------:R-:W5:Y:S01]  /*01a0*/  @!P2 LDG.E.CONSTANT R9, desc[UR6][R4.64+0x780] ;  /* 0x000780060409a981 */ /* 0x000f62000c1e9900 */
[----:B------:R-:W-:Y:S01]  /*01b0*/  ISETP.GT.AND P3, PT, R6, 0x3ff, PT ;  /* 0x000003ff0600780c */ /* 0x000fe20003f64270 */
[----:B------:R-:W-:Y:S01]  /*01c0*/  HFMA2 R8, -RZ, RZ, 0, 0 ;  /* 0x00000000ff087431 */ /* 0x000fe200000001ff */
[----:B------:R-:W-:Y:S01]  /*01d0*/  IADD3 R10, PT, PT, R3, 0x2a0, RZ ;  /* 0x000002a0030a7810 */ /* 0x000fe20007ffe0ff */
[----:B------:R-:W-:-:S10]  /*01e0*/  IMAD.MOV.U32 R6, RZ, RZ, RZ ;  /* 0x000000ffff067224 */ /* 0x000fd400078e00ff */
[----:B------:R-:W5:Y:S01]  /*01f0*/  @!P3 LDG.E.CONSTANT R7, desc[UR6][R4.64+0x900] ;  /* 0x000900060407b981 */ /* 0x000f62000c1e9900 */
[----:B------:R-:W-:Y:S01]  /*0200*/  IADD3 R12, PT, PT, R3, 0x300, RZ ;  /* 0x00000300030c7810 */ /* 0x000fe20007ffe0ff */
[----:B--2---:R-:W-:-:S04]  /*0210*/  @!P4 FADD R8, RZ, R11 ;  /* 0x0000000bff08c221 */ /* 0x004fc80000000000 */
[----:B------:R-:W-:Y:S01]  /*0220*/  @!P4 FADD R6, -R11, R8 ;  /* 0x000000080b06c221 */ /* 0x000fe20000000100 */
[----:B------:R-:W-:-:S03]  /*0230*/  ISETP.GT.AND P4, PT, R10, 0x3ff, PT ;  /* 0x000003ff0a00780c */ /* 0x000fc60003f84270 */
[----:B---3--:R-:W-:-:S04]  /*0240*/  @!P5 FADD R13, -R6, R13 ;  /* 0x0000000d060dd221 */ /* 0x008fc80000000100 */
[----:B------:R-:W-:-:S06]  /*0250*/  @!P5 FADD R15, R13, R8 ;  /* 0x000000080d0fd221 */ /* 0x000fcc0000000000 */
[----:B------:R-:W2:Y:S01]  /*0260*/  @!P4 LDG.E.CONSTANT R11, desc[UR6][R4.64+0xa80] ;  /* 0x000a8006040bc981 */ /* 0x000ea2000c1e9900 */
[----:B------:R-:W-:Y:S01]  /*0270*/  @!P5 FADD R10, R15, -R8 ;  /* 0x800000080f0ad221 */ /* 0x000fe20000000000 */
[----:B------:R-:W-:-:S03]  /*0280*/  @P5 MOV R15, R8 ;  /* 0x00000008000f5202 */ /* 0x000fc60000000f00 */
[----:B------:R-:W-:Y:S01]  /*0290*/  @!P5 FADD R6, -R13, R10 ;  /* 0x0000000a0d06d221 */ /* 0x000fe20000000100 */
[----:B------:R-:W-:-:S03]  /*02a0*/  ISETP.GT.AND P5, PT, R12, 0x3ff, PT ;  /* 0x000003ff0c00780c */ /* 0x000fc60003fa4270 */
[----:B----4-:R-:W-:-:S04]  /*02b0*/  @!P6 FADD R8, -R6, R19 ;  /* 0x000000130608e221 */ /* 0x010fc80000000100 */
[----:B------:R-:W-:Y:S01]  /*02c0*/  @!P6 FADD R10, R8, R15 ;  /* 0x0000000f080ae221 */ /* 0x000fe20000000000 */
[----:B------:R-:W-:-:S03]  /*02d0*/  IADD3 R12, PT, PT, R3, 0x360, RZ ;  /* 0x00000360030c7810 */ /* 0x000fc60007ffe0ff */
[----:B------:R-:W-:Y:S02]  /*02e0*/  @!P6 FADD R19, R10, -R15 ;  /* 0x8000000f0a13e221 */ /* 0x000fe40000000000 */
[----:B------:R-:W3:Y:S01]  /*02f0*/  @!P5 LDG.E.CONSTANT R13, desc[UR6][R4.64+0xc00] ;  /* 0x000c0006040dd981 */ /* 0x000ee2000c1e9900 */
[----:B------:R-:W-:Y:S01]  /*0300*/  @P6 MOV R10, R15 ;  /* 0x0000000f000a6202 */ /* 0x000fe20000000f00 */
[----:B------:R-:W-:Y:S01]  /*0310*/  @!P6 FADD R6, -R8, R19 ;  /* 0x000000130806e221 */ /* 0x000fe20000000100 */
[----:B------:R-:W-:-:S03]  /*0320*/  ISETP.GT.AND P6, PT, R12, 0x3ff, PT ;  /* 0x000003ff0c00780c */ /* 0x000fc60003fc4270 */
[----:B-----5:R-:W-:-:S10]  /*0330*/  @!P0 FADD R21, -R6, R21 ;  /* 0x0000001506158221 */ /* 0x020fd40000000100 */
[----:B------:R-:W4:Y:S01]  /*0340*/  @!P6 LDG.E.CONSTANT R15, desc[UR6][R4.64+0xd80] ;  /* 0x000d8006040fe981 */ /* 0x000f22000c1e9900 */
[----:B------:R-:W-:Y:S01]  /*0350*/  @!P0 FADD R23, R21, R10 ;  /* 0x0000000a15178221 */ /* 0x000fe20000000000 */
[----:B------:R-:W-:-:S03]  /*0360*/  IADD3 R12, PT, PT, R3, 0x3c0, RZ ;  /* 0x000003c0030c7810 */ /* 0x000fc60007ffe0ff */
[--C-:B------:R-:W-:Y:S01]  /*0370*/  @!P0 FADD R8, R23, -R10.reuse ;  /* 0x8000000a17088221 */ /* 0x100fe20000000000 */
[----:B------:R-:W-:-:S03]  /*0380*/  @P0 IMAD.MOV.U32 R23, RZ, RZ, R10 ;  /* 0x000000ffff170224 */ /* 0x000fc600078e000a */
[----:B------:R-:W-:Y:S01]  /*0390*/  @!P0 FADD R6, -R21, R8 ;  /* 0x0000000815068221 */ /* 0x000fe20000000100 */
[----:B------:R-:W-:-:S13]  /*03a0*/  ISETP.GT.AND P0, PT, R12, 0x3ff, PT ;  /* 0x000003ff0c00780c */ /* 0x000fda0003f04270 */
[----:B------:R0:W5:Y:S01]  /*03b0*/  @!P0 LDG.E.CONSTANT R19, desc[UR6][R4.64+0xf00] ;  /* 0x000f000604138981 */ /* 0x000162000c1e9900 */
[----:B------:R-:W-:-:S04]  /*03c0*/  @!P1 FADD R8, -R6, R17 ;  /* 0x0000001106089221 */ /* 0x000fc80000000100 */
[----:B------:R-:W-:-:S04]  /*03d0*/  @!P1 FADD R10, R8, R23 ;  /* 0x00000017080a9221 */ /* 0x000fc80000000000 */
[----:B------:R-:W-:Y:S01]  /*03e0*/  @!P1 FADD R17, R10, -R23 ;  /* 0x800000170a119221 */ /* 0x000fe20000000000 */
[----:B------:R-:W-:-:S03]  /*03f0*/  @P1 MOV R10, R23 ;  /* 0x00000017000a1202 */ /* 0x000fc60000000f00 */
[----:B------:R-:W-:-:S04]  /*0400*/  @!P1 FADD R6, -R8, R17 ;  /* 0x0000001108069221 */ /* 0x000fc80000000100 */
[----:B------:R-:W-:-:S04]  /*0410*/  @!P2 FADD R9, -R6, R9 ;  /* 0x000000090609a221 */ /* 0x000fc80000000100 */
[----:B------:R-:W-:-:S04]  /*0420*/  @!P2 FADD R17, R9, R10 ;  /* 0x0000000a0911a221 */ /* 0x000fc80000000000 */
[----:B------:R-:W-:Y:S01]  /*0430*/  @!P2 FADD R8, R17, -R10 ;  /* 0x8000000a1108a221 */ /* 0x000fe20000000000 */
[----:B------:R-:W-:-:S03]  /*0440*/  @P2 MOV R17, R10 ;  /* 0x0000000a00112202 */ /* 0x000fc60000000f00 */
[----:B------:R-:W-:-:S04]  /*0450*/  @!P2 FADD R6, -R9, R8 ;  /* 0x000000080906a221 */ /* 0x000fc80000000100 */
[----:B0-----:R-:W-:-:S04]  /*0460*/  @!P3 FADD R4, -R6, R7 ;  /* 0x000000070604b221 */ /* 0x001fc80000000100 */
[----:B------:R-:W-:-:S04]  /*0470*/  @!P3 FADD R8, R4, R17 ;  /* 0x000000110408b221 */ /* 0x000fc80000000000 */
[----:B------:R-:W-:Y:S01]  /*0480*/  @!P3 FADD R5, R8, -R17 ;  /* 0x800000110805b221 */ /* 0x000fe20000000000 */
[----:B------:R-:W-:-:S03]  /*0490*/  @P3 MOV R8, R17 ;  /* 0x0000001100083202 */ /* 0x000fc60000000f00 */
[----:B------:R-:W-:Y:S01]  /*04a0*/  @!P3 FADD R6, -R4, R5 ;  /* 0x000000050406b221 */ /* 0x000fe20000000100 */
[----:B------:R-:W0:Y:S01]  /*04b0*/  LDCU UR4, c[0x0][0x360] ;  /* 0x00006c00ff0477ac */ /* 0x000e220008000800 */
[----:B------:R-:W-:Y:S01]  /*04c0*/  ISETP.NE.AND P1, PT, R3, RZ, PT ;  /* 0x000000ff0300720c */ /* 0x000fe20003f25270 */
[----:B0-----:R-:W-:Y:S02]  /*04d0*/  IMAD R5, R2, UR4, R3 ;  /* 0x0000000402057c24 */ /* 0x001fe4000f8e0203 */
[----:B--2---:R-:W-:-:S04]  /*04e0*/  @!P4 FADD R11, -R6, R11 ;  /* 0x0000000b060bc221 */ /* 0x004fc80000000100 */
[----:B------:R-:W-:-:S04]  /*04f0*/  @!P4 FADD R7, R11, R8 ;  /* 0x000000080b07c221 */ /* 0x000fc80000000000 */
[----:B------:R-:W-:-:S04]  /*0500*/  @!P4 FADD R4, R7, -R8 ;  /* 0x800000080704c221 */ /* 0x000fc80000000000 */
[----:B------:R-:W-:Y:S02]  /*0510*/  @!P4 FADD R6, -R11, R4 ;  /* 0x000000040b06c221 */ /* 0x000fe40000000100 */
[----:B------:R-:W0:Y:S01]  /*0520*/  S2R R4, SR_CgaCtaId ;  /* 0x0000000000047919 */ /* 0x000e220000008800 */
[----:B------:R-:W-:Y:S01]  /*0530*/  @P4 MOV R7, R8 ;  /* 0x0000000800074202 */ /* 0x000fe20000000f00 */
[----:B---3--:R-:W-:Y:S01]  /*0540*/  @!P5 FADD R10, -R6, R13 ;  /* 0x0000000d060ad221 */ /* 0x008fe20000000100 */
[----:B------:R-:W-:-:S04]  /*0550*/  IMAD.WIDE.U32 R8, R5, -0x55555555, RZ ;  /* 0xaaaaaaab05087825 */ /* 0x000fc800078e00ff */
[----:B------:R-:W-:Y:S01]  /*0560*/  @!P5 FADD R12, R10, R7 ;  /* 0x000000070a0cd221 */ /* 0x000fe20000000000 */
[----:B------:R-:W-:-:S03]  /*0570*/  SHF.R.U32.HI R8, RZ, 0x6, R9 ;  /* 0x00000006ff087819 */ /* 0x000fc60000011609 */
[----:B------:R-:W-:Y:S01]  /*0580*/  @!P5 FADD R11, R12, -R7 ;  /* 0x800000070c0bd221 */ /* 0x000fe20000000000 */
[----:B------:R-:W-:-:S03]  /*0590*/  @P5 MOV R12, R7 ;  /* 0x00000007000c5202 */ /* 0x000fc60000000f00 */
[----:B------:R-:W-:Y:S01]  /*05a0*/  @!P5 FADD R6, -R10, R11 ;  /* 0x0000000b0a06d221 */ /* 0x000fe20000000100 */
[----:B------:R-:W-:-:S03]  /*05b0*/  IMAD R8, R8, -0x60, R5 ;  /* 0xffffffa008087824 */ /* 0x000fc600078e0205 */
[----:B----4-:R-:W-:Y:S01]  /*05c0*/  @!P6 FADD R15, -R6, R15 ;  /* 0x0000000f060fe221 */ /* 0x010fe20000000100 */
[----:B------:R-:W-:Y:S02]  /*05d0*/  MOV R7, 0x400 ;  /* 0x0000040000077802 */ /* 0x000fe40000000f00 */
[----:B------:R-:W-:Y:S01]  /*05e0*/  IADD3 R9, PT, PT, R8, 0x40, RZ ;  /* 0x0000004008097810 */ /* 0x000fe20007ffe0ff */
[----:B------:R-:W-:-:S03]  /*05f0*/  @!P6 FADD R11, R15, R12 ;  /* 0x0000000c0f0be221 */ /* 0x000fc60000000000 */
[----:B------:R-:W-:Y:S01]  /*0600*/  ISETP.GT.U32.AND P2, PT, R9, 0x5f, PT ;  /* 0x0000005f0900780c */ /* 0x000fe20003f44070 */
[----:B------:R-:W-:Y:S01]  /*0610*/  @!P6 FADD R10, R11, -R12 ;  /* 0x8000000c0b0ae221 */ /* 0x000fe20000000000 */
[----:B0-----:R-:W-:-:S03]  /*0620*/  @!P1 LEA R9, R4, R7, 0x18 ;  /* 0x0000000704099211 */ /* 0x001fc600078ec0ff */
[----:B------:R-:W-:Y:S01]  /*0630*/  @!P6 FADD R6, -R15, R10 ;  /* 0x0000000a0f06e221 */ /* 0x000fe20000000100 */
[----:B------:R-:W-:-:S05]  /*0640*/  @!P1 LEA R10, R2, R9, 0x2 ;  /* 0x00000009020a9211 */ /* 0x000fca00078e10ff */
[----:B------:R-:W-:Y:S01]  /*0650*/  @!P1 STS [R10], RZ ;  /* 0x000000ff0a009388 */ /* 0x000fe20000000800 */
[----:B------:R-:W-:Y:S01]  /*0660*/  IADD3 R13, PT, PT, R7, 0x20, RZ ;  /* 0x00000020070d7810 */ /* 0x000fe20007ffe0ff */
[----:B------:R-:W-:Y:S02]  /*0670*/  @P6 IMAD.MOV.U32 R11, RZ, RZ, R12 ;  /* 0x000000ffff0b6224 */ /* 0x000fe400078e000c */
[----:B-----5:R-:W-:Y:S01]  /*0680*/  @!P0 FADD R12, R19, -R6 ;  /* 0x80000006130c8221 */ /* 0x020fe20000000000 */
[----:B------:R-:W-:-:S03]  /*0690*/  LEA R6, R4, R13, 0x18 ;  /* 0x0000000d04067211 */ /* 0x000fc600078ec0ff */
[----:B------:R-:W-:Y:S01]  /*06a0*/  @!P0 FADD R11, R11, R12 ;  /* 0x0000000c0b0b8221 */ /* 0x000fe20000000000 */
[----:B------:R-:W-:Y:S01]  /*06b0*/  LEA R9, R5, R6, 0x2 ;  /* 0x0000000605097211 */ /* 0x000fe200078e10ff */
[----:B------:R-:W-:Y:S06]  /*06c0*/  BAR.SYNC.DEFER_BLOCKING 0x0 ;  /* 0x0000000000007b1d */ /* 0x000fec0000010000 */
[----:B------:R-:W-:Y:S02]  /*06d0*/  STS [R9], R11 ;  /* 0x0000000b09007388 */ /* 0x000fe40000000800 */
[----:B------:R-:W-:Y:S06]  /*06e0*/  BAR.SYNC.DEFER_BLOCKING 0x0 ;  /* 0x0000000000007b1d */ /* 0x000fec0000010000 */
[----:B------:R-:W-:Y:S04]  /*06f0*/  @!P2 LDS R12, [R9] ;  /* 0x00000000090ca984 */ /* 0x000fe80000000800 */
[----:B------:R-:W0:Y:S01]  /*0700*/  @!P2 LDS R13, [R9+0x100] ;  /* 0x00010000090da984 */ /* 0x000e220000000800 */
[----:B------:R-:W-:Y:S01]  /*0710*/  ISETP.GT.U32.AND P0, PT, R8, 0x1f, PT ;  /* 0x0000001f0800780c */ /* 0x000fe20003f04070 */
[----:B0-----:R-:W-:-:S05]  /*0720*/  @!P2 FADD R12, R12, R13 ;  /* 0x0000000d0c0ca221 */ /* 0x001fca0000000000 */
[----:B------:R-:W-:Y:S01]  /*0730*/  @!P2 STS [R9], R12 ;  /* 0x0000000c0900a388 */ /* 0x000fe20000000800 */
        /* <DEDUP_REMOVED lines=27> */
[----:B------:R-:W-:Y:S01]  /*08f0*/  ISETP.NE.AND P1, PT, R8, RZ, PT ;  /* 0x000000ff0800720c */ /* 0x000fe20003f25270 */
[----:B0-----:R-:W-:-:S05]  /*0900*/  @!P0 FADD R14, R11, R14 ;  /* 0x0000000e0b0e8221 */ /* 0x001fca0000000000 */
[----:B------:R-:W-:Y:S01]  /*0910*/  @!P0 STS [R9], R14 ;  /* 0x0000000e09008388 */ /* 0x000fe20000000800 */
[----:B------:R-:W-:Y:S06]  /*0920*/  BAR.SYNC.DEFER_BLOCKING 0x0 ;  /* 0x0000000000007b1d */ /* 0x000fec0000010000 */
[----:B------:R-:W-:Y:S04]  /*0930*/  @!P1 LDS R11, [R9] ;  /* 0x00000000090b9984 */ /* 0x000fe80000000800 */
[----:B------:R-:W0:Y:S01]  /*0940*/  @!P1 LDS R12, [R9+0x4] ;  /* 0x00000400090c9984 */ /* 0x000e220000000800 */
[----:B------:R-:W-:-:S02]  /*0950*/  ISETP.NE.AND P2, PT, R8, RZ, PT ;  /* 0x000000ff0800720c */ /* 0x000fc40003f45270 */
[----:B------:R-:W-:-:S11]  /*0960*/  IADD3 R5, PT, PT, R5, -R8, RZ ;  /* 0x8000000805057210 */ /* 0x000fd60007ffe0ff */
[----:B------:R-:W-:Y:S02]  /*0970*/  @!P2 LEA R13, R4, R7, 0x18 ;  /* 0x00000007040da211 */ /* 0x000fe400078ec0ff */
[----:B------:R-:W-:Y:S01]  /*0980*/  @!P2 LEA R6, R5, R6, 0x2 ;  /* 0x000000060506a211 */ /* 0x000fe200078e10ff */
[----:B0-----:R-:W-:-:S05]  /*0990*/  @!P1 FADD R12, R11, R12 ;  /* 0x0000000c0b0c9221 */ /* 0x001fca0000000000 */
[----:B------:R-:W-:Y:S01]  /*09a0*/  @!P1 STS [R9], R12 ;  /* 0x0000000c09009388 */ /* 0x000fe20000000800 */
[----:B------:R-:W-:Y:S01]  /*09b0*/  BAR.SYNC.DEFER_BLOCKING 0x0 ;  /* 0x0000000000007b1d */ /* 0x000fe20000010000 */
[----:B------:R-:W-:-:S05]  /*09c0*/  @!P2 LEA R10, R2, R13, 0x2 ;  /* 0x0000000d020aa211 */ /* 0x000fca00078e10ff */
[----:B------:R-:W-:Y:S04]  /*09d0*/  @!P2 LDS R6, [R6] ;  /* 0x000000000606a984 */ /* 0x000fe80000000800 */
[----:B------:R-:W0:Y:S01]  /*09e0*/  @!P2 LDS R5, [R10] ;  /* 0x000000000a05a984 */ /* 0x000e220000000800 */
[----:B------:R-:W-:-:S04]  /*09f0*/  ISETP.NE.AND P0, PT, R2, RZ, PT ;  /* 0x000000ff0200720c */ /* 0x000fc80003f05270 */
[----:B------:R-:W-:-:S13]  /*0a00*/  ISETP.LT.AND P0, PT, R3, 0x8, !P0 ;  /* 0x000000080300780c */ /* 0x000fda0004701270 */
[----:B------:R-:W-:Y:S01]  /*0a10*/  @P0 LEA R8, R4, R7, 0x18 ;  /* 0x0000000704080211 */ /* 0x000fe200078ec0ff */
[----:B0-----:R-:W-:-:S03]  /*0a20*/  @!P2 FADD R7, R6, R5 ;  /* 0x000000050607a221 */ /* 0x001fc60000000000 */
[----:B------:R-:W-:Y:S01]  /*0a30*/  @P0 LEA R8, R3, R8, 0x2 ;  /* 0x0000000803080211 */ /* 0x000fe200078e10ff */
[----:B------:R-:W0:Y:S01]  /*0a40*/  @P0 LDC.64 R4, c[0x0][0x388] ;  /* 0x0000e200ff040b82 */ /* 0x000e220000000a00 */
[----:B------:R-:W-:Y:S07]  /*0a50*/  @!P2 STS [R10], R7 ;  /* 0x000000070a00a388 */ /* 0x000fee0000000800 */
[----:B------:R-:W-:Y:S06]  /*0a60*/  BAR.SYNC.DEFER_BLOCKING 0x0 ;  /* 0x0000000000007b1d */ /* 0x000fec0000010000 */
[----:B------:R-:W1:Y:S01]  /*0a70*/  @P0 LDS R9, [R8] ;  /* 0x0000000008090984 */ /* 0x000e620000000800 */
[----:B------:R-:W-:-:S05]  /*0a80*/  @P0 LEA R3, R0, R3, 0x3 ;  /* 0x0000000300030211 */ /* 0x000fca00078e18ff */
[----:B0-----:R-:W-:-:S05]  /*0a90*/  @P0 IMAD.WIDE R2, R3, 0x4, R4 ;  /* 0x0000000403020825 */ /* 0x001fca00078e0204 */
[----:B-1----:R-:W-:Y:S01]  /*0aa0*/  @P0 STG.E desc[UR6][R2.64], R9 ;  /* 0x0000000902000986 */ /* 0x002fe2000c101906 */
[----:B------:R-:W-:Y:S06]  /*0ab0*/  BAR.SYNC.DEFER_BLOCKING 0x0 ;  /* 0x0000000000007b1d */ /* 0x000fec0000010000 */
[----:B------:R-:W-:Y:S05]  /*0ac0*/  EXIT ;  /* 0x000000000000794d */ /* 0x000fea0003800000 */
.L_x_0:
[----:B------:R-:W-:-:S00]  /*0ad0*/  BRA `(.L_x_0) ;  /* 0xfffffffc00fc7947 */ /* 0x000fc0000383ffff */
[----:B------:R-:W-:-:S00]  /*0ae0*/  NOP ;  /* 0x0000000000007918 */ /* 0x000fc00000000000 */
        /* <DEDUP_REMOVED lines=9> */
.L_x_1:


//--------------------- .nv.shared.Fused_ReduceSum_split_16971607116220168390_kernel0 --------------------------
	.section	.nv.shared.Fused_ReduceSum_split_16971607116220168390_kernel0,"aw",@nobits
	.sectionflags	@""
	.align	4
.nv.shared.Fused_ReduceSum_split_16971607116220168390_kernel0:
	.zero		4128


//--------------------- .nv.shared.reserved.0     --------------------------
	.section	.nv.shared.reserved.0,"aw",@nobits
	.weak		__nv_reservedSMEM_offset_0_alias
	.size		__nv_reservedSMEM_offset_0_alias, 0, 64
	.other		__nv_reservedSMEM_offset_0_alias,@"STO_CUDA_RESERVED_SHARED STV_DEFAULT"
__nv_reservedSMEM_offset_0_alias:
	.zero		0
	.zero		64


//--------------------- .nv.constant0.Fused_ReduceSum_split_16971607116220168390_kernel0 --------------------------
	.section	.nv.constant0.Fused_ReduceSum_split_16971607116220168390_kernel0,"a",@progbits
	.sectionflags	@""
	.align	4
.nv.constant0.Fused_ReduceSum_split_16971607116220168390_kernel0:
	.zero		920


//--------------------- SYMBOLS --------------------------

	.type		.nv.reservedSmem.offset0,@object
	.size		.nv.reservedSmem.offset0,0x4
	.type		.nv.reservedSmem.cap,@object
	.size		.nv.reservedSmem.cap,0x4
